	.headerflags	@"EF_CUDA_TEXMODE_UNIFIED EF_CUDA_64BIT_ADDRESS EF_CUDA_ACCELERATORS EF_CUDA_SM90 EF_CUDA_VIRTUAL_SM(EF_CUDA_SM90)"
	.elftype	@"ET_EXEC"


//--------------------- .nv.info                  --------------------------
	.section	.nv.info,"",@"SHT_CUDA_INFO"
	.align	4


	//----- nvinfo : EIATTR_REGCOUNT
	.align		4
        /*0000*/ 	.byte	0x04, 0x2f
        /*0002*/ 	.short	(.L_3 - .L_2)
	.align		4
.L_2:
        /*0004*/ 	.word	index@(triton_poi_fused__native_batch_norm_legit_no_training_relu_26)
        /*0008*/ 	.word	0x00000017


	//----- nvinfo : EIATTR_MIN_STACK_SIZE
	.align		4
.L_3:
        /*000c*/ 	.byte	0x04, 0x12
        /*000e*/ 	.short	(.L_5 - .L_4)
	.align		4
.L_4:
        /*0010*/ 	.word	index@(triton_poi_fused__native_batch_norm_legit_no_training_relu_26)
        /*0014*/ 	.word	0x00000000


	//----- nvinfo : EIATTR_FRAME_SIZE
	.align		4
.L_5:
        /*0018*/ 	.byte	0x04, 0x11
        /*001a*/ 	.short	(.L_7 - .L_6)
	.align		4
.L_6:
        /*001c*/ 	.word	index@(triton_poi_fused__native_batch_norm_legit_no_training_relu_26)
        /*0020*/ 	.word	0x00000000


	//----- nvinfo : EIATTR_MIN_STACK_SIZE
	.align		4
.L_7:
        /*0024*/ 	.byte	0x04, 0x12
        /*0026*/ 	.short	(.L_9 - .L_8)
	.align		4
.L_8:
        /*0028*/ 	.word	index@(triton_poi_fused__native_batch_norm_legit_no_training_relu_26)
        /*002c*/ 	.word	0x00000000
.L_9:


//--------------------- .nv.info.triton_poi_fused__native_batch_norm_legit_no_training_relu_26 --------------------------
	.section	.nv.info.triton_poi_fused__native_batch_norm_legit_no_training_relu_26,"",@"SHT_CUDA_INFO"
	.sectionflags	@""
	.align	4


	//----- nvinfo : EIATTR_CUDA_API_VERSION
	.align		4
        /*0000*/ 	.byte	0x04, 0x37
        /*0002*/ 	.short	(.L_11 - .L_10)
.L_10:
        /*0004*/ 	.word	0x0000007c


	//----- nvinfo : EIATTR_KPARAM_INFO
	.align		4
.L_11:
        /*0008*/ 	.byte	0x04, 0x17
        /*000a*/ 	.short	(.L_13 - .L_12)
.L_12:
        /*000c*/ 	.word	0x00000000
        /*0010*/ 	.short	0x0007
        /*0012*/ 	.short	0x0034
        /*0014*/ 	.byte	0x00, 0xf0, 0x11, 0x00


	//----- nvinfo : EIATTR_KPARAM_INFO
	.align		4
.L_13:
        /*0018*/ 	.byte	0x04, 0x17
        /*001a*/ 	.short	(.L_15 - .L_14)
.L_14:
        /*001c*/ 	.word	0x00000000
        /*0020*/ 	.short	0x0006
        /*0022*/ 	.short	0x0030
        /*0024*/ 	.byte	0x00, 0xf0, 0x11, 0x00


	//----- nvinfo : EIATTR_KPARAM_INFO
	.align		4
.L_15:
        /*0028*/ 	.byte	0x04, 0x17
        /*002a*/ 	.short	(.L_17 - .L_16)
.L_16:
        /*002c*/ 	.word	0x00000000
        /*0030*/ 	.short	0x0005
        /*0032*/ 	.short	0x0028
        /*0034*/ 	.byte	0x00, 0xf4, 0x21, 0x00


	//----- nvinfo : EIATTR_KPARAM_INFO
	.align		4
.L_17:
        /*0038*/ 	.byte	0x04, 0x17
        /*003a*/ 	.short	(.L_19 - .L_18)
.L_18:
        /*003c*/ 	.word	0x00000000
        /*0040*/ 	.short	0x0004
        /*0042*/ 	.short	0x0020
        /*0044*/ 	.byte	0x00, 0xf4, 0x21, 0x00


	//----- nvinfo : EIATTR_KPARAM_INFO
	.align		4
.L_19:
        /*0048*/ 	.byte	0x04, 0x17
        /*004a*/ 	.short	(.L_21 - .L_20)
.L_20:
        /*004c*/ 	.word	0x00000000
        /*0050*/ 	.short	0x0003
        /*0052*/ 	.short	0x0018
        /*0054*/ 	.byte	0x00, 0xf4, 0x21, 0x00


	//----- nvinfo : EIATTR_KPARAM_INFO
	.align		4
.L_21:
        /*0058*/ 	.byte	0x04, 0x17
        /*005a*/ 	.short	(.L_23 - .L_22)
.L_22:
        /*005c*/ 	.word	0x00000000
        /*0060*/ 	.short	0x0002
        /*0062*/ 	.short	0x0010
        /*0064*/ 	.byte	0x00, 0xf4, 0x21, 0x00


	//----- nvinfo : EIATTR_KPARAM_INFO
	.align		4
.L_23:
        /*0068*/ 	.byte	0x04, 0x17
        /*006a*/ 	.short	(.L_25 - .L_24)
.L_24:
        /*006c*/ 	.word	0x00000000
        /*0070*/ 	.short	0x0001
        /*0072*/ 	.short	0x0008
        /*0074*/ 	.byte	0x00, 0xf4, 0x21, 0x00


	//----- nvinfo : EIATTR_KPARAM_INFO
	.align		4
.L_25:
        /*0078*/ 	.byte	0x04, 0x17
        /*007a*/ 	.short	(.L_27 - .L_26)
.L_26:
        /*007c*/ 	.word	0x00000000
        /*0080*/ 	.short	0x0000
        /*0082*/ 	.short	0x0000
        /*0084*/ 	.byte	0x00, 0xf4, 0x21, 0x00


	//----- nvinfo : EIATTR_SPARSE_MMA_MASK
	.align		4
.L_27:
        /*0088*/ 	.byte	0x03, 0x50
        /*008a*/ 	.short	0x0000


	//----- nvinfo : EIATTR_MAXREG_COUNT
	.align		4
        /*008c*/ 	.byte	0x03, 0x1b
        /*008e*/ 	.short	0x00ff


	//----- nvinfo : EIATTR_EXIT_INSTR_OFFSETS
	.align		4
        /*0090*/ 	.byte	0x04, 0x1c
        /*0092*/ 	.short	(.L_29 - .L_28)


	//   ....[0]....
.L_28:
        /*0094*/ 	.word	0x000005b0


	//   ....[1]....
        /*0098*/ 	.word	0x00000630


	//----- nvinfo : EIATTR_REQNTID
	.align		4
.L_29:
        /*009c*/ 	.byte	0x04, 0x10
        /*009e*/ 	.short	(.L_31 - .L_30)
.L_30:
        /*00a0*/ 	.word	0x00000080
        /*00a4*/ 	.word	0x00000001
        /*00a8*/ 	.word	0x00000001


	//----- nvinfo : EIATTR_CBANK_PARAM_SIZE
	.align		4
.L_31:
        /*00ac*/ 	.byte	0x03, 0x19
        /*00ae*/ 	.short	0x0038


	//----- nvinfo : EIATTR_PARAM_CBANK
	.align		4
        /*00b0*/ 	.byte	0x04, 0x0a
        /*00b2*/ 	.short	(.L_33 - .L_32)
	.align		4
.L_32:
        /*00b4*/ 	.word	index@(.nv.constant0.triton_poi_fused__native_batch_norm_legit_no_training_relu_26)
        /*00b8*/ 	.short	0x0210
        /*00ba*/ 	.short	0x0038


	//----- nvinfo : EIATTR_SW_WAR
	.align		4
.L_33:
        /*00bc*/ 	.byte	0x04, 0x36
        /*00be*/ 	.short	(.L_35 - .L_34)
.L_34:
        /*00c0*/ 	.word	0x00000008
.L_35:


//--------------------- .nv.callgraph             --------------------------
	.section	.nv.callgraph,"",@"SHT_CUDA_CALLGRAPH"
	.align	4
	.sectionentsize	8
	.align		4
        /*0000*/ 	.word	0x00000000
	.align		4
        /*0004*/ 	.word	0xffffffff
	.align		4
        /*0008*/ 	.word	0x00000000
	.align		4
        /*000c*/ 	.word	0xfffffffe
	.align		4
        /*0010*/ 	.word	0x00000000
	.align		4
        /*0014*/ 	.word	0xfffffffd
	.align		4
        /*0018*/ 	.word	0x00000000
	.align		4
        /*001c*/ 	.word	0xfffffffc


//--------------------- .nv.constant4             --------------------------
	.section	.nv.constant4,"a",@progbits
	.align	8
	.align		8
.nv.constant4:
        /*0000*/ 	.dword	_$_str
	.align		8
        /*0008*/ 	.dword	_$_str_$_2


//--------------------- .text.triton_poi_fused__native_batch_norm_legit_no_training_relu_26 --------------------------
	.section	.text.triton_poi_fused__native_batch_norm_legit_no_training_relu_26,"ax",@progbits
	.sectionflags	@"SHF_BARRIERS=1"
	.align	128
        .global         triton_poi_fused__native_batch_norm_legit_no_training_relu_26
        .type           triton_poi_fused__native_batch_norm_legit_no_training_relu_26,@function
        .size           triton_poi_fused__native_batch_norm_legit_no_training_relu_26,(.L_x_1 - triton_poi_fused__native_batch_norm_legit_no_training_relu_26)
        .other          triton_poi_fused__native_batch_norm_legit_no_training_relu_26,@"STO_CUDA_ENTRY STV_DEFAULT"
triton_poi_fused__native_batch_norm_legit_no_training_relu_26:
.text.triton_poi_fused__native_batch_norm_legit_no_training_relu_26:
[----:B------:R-:W0:Y:S01]  /*0000*/  LDC R1, c[0x0][0x28] ;  /* 0x00000a00ff017b82 */ /* 0x000e220000000800 */
[----:B------:R-:W1:Y:S07]  /*0010*/  S2R R6, SR_TID.X ;  /* 0x0000000000067919 */ /* 0x000e6e0000002100 */
[----:B------:R-:W2:Y:S01]  /*0020*/  LDC.64 R2, c[0x0][0x220] ;  /* 0x00008800ff027b82 */ /* 0x000ea20000000a00 */
[----:B------:R-:W-:Y:S01]  /*0030*/  ULDC.64 UR8, c[0x0][0x208] ;  /* 0x0000820000087ab9 */ /* 0x000fe20000000a00 */
[----:B------:R-:W3:Y:S06]  /*0040*/  S2R R4, SR_CTAID.Y ;  /* 0x0000000000047919 */ /* 0x000eec0000002600 */
[----:B------:R-:W4:Y:S08]  /*0050*/  S2UR UR4, SR_CTAID.X ;  /* 0x00000000000479c3 */ /* 0x000f300000002500 */
[----:B------:R-:W5:Y:S08]  /*0060*/  LDC.64 R14, c[0x0][0x218] ;  /* 0x00008600ff0e7b82 */ /* 0x000f700000000a00 */
[----:B------:R-:W5:Y:S01]  /*0070*/  LDC.64 R16, c[0x0][0x228] ;  /* 0x00008a00ff107b82 */ /* 0x000f620000000a00 */
[----:B-1----:R-:W-:-:S02]  /*0080*/  IMAD.SHL.U32 R7, R6, 0x2, RZ ;  /* 0x0000000206077824 */ /* 0x002fc400078e00ff */
[----:B---3--:R-:W-:Y:S01]  /*0090*/  IMAD.SHL.U32 R0, R4, 0x10, RZ ;  /* 0x0000001004007824 */ /* 0x008fe200078e00ff */
[----:B------:R-:W-:Y:S02]  /*00a0*/  SHF.R.S32.HI R4, RZ, 0x1b, R4 ;  /* 0x0000001bff047819 */ /* 0x000fe40000011404 */
[----:B------:R-:W-:Y:S02]  /*00b0*/  LOP3.LUT R7, R7, 0xe, RZ, 0xc0, !PT ;  /* 0x0000000e07077812 */ /* 0x000fe400078ec0ff */
[----:B------:R-:W-:Y:S02]  /*00c0*/  SGXT R4, R4, 0x1 ;  /* 0x000000010404781a */ /* 0x000fe40000000200 */
[----:B------:R-:W-:-:S04]  /*00d0*/  LOP3.LUT R13, R0, R7, RZ, 0xfc, !PT ;  /* 0x00000007000d7212 */ /* 0x000fc800078efcff */
[----:B------:R-:W-:-:S04]  /*00e0*/  LEA.HI R8, R4, R13, RZ, 0x8 ;  /* 0x0000000d04087211 */ /* 0x000fc800078f40ff */
[----:B------:R-:W-:-:S05]  /*00f0*/  LOP3.LUT R4, R8, 0xffffff00, RZ, 0xc0, !PT ;  /* 0xffffff0008047812 */ /* 0x000fca00078ec0ff */
[----:B------:R-:W-:Y:S01]  /*0100*/  IMAD.IADD R13, R13, 0x1, -R4 ;  /* 0x000000010d0d7824 */ /* 0x000fe200078e0a04 */
[----:B------:R-:W-:Y:S01]  /*0110*/  SHF.R.U32.HI R11, RZ, 0x3, R6 ;  /* 0x00000003ff0b7819 */ /* 0x000fe20000011606 */
[----:B----4-:R-:W-:Y:S01]  /*0120*/  USHF.L.U32 UR4, UR4, 0x4, URZ ;  /* 0x0000000404047899 */ /* 0x010fe2000800063f */
[----:B------:R-:W-:Y:S01]  /*0130*/  IMAD.SHL.U32 R9, R8, 0x10, RZ ;  /* 0x0000001008097824 */ /* 0x000fe200078e00ff */
[----:B------:R-:W1:Y:S01]  /*0140*/  LDC.64 R4, c[0x0][0x210] ;  /* 0x00008400ff047b82 */ /* 0x000e620000000a00 */
[----:B--2---:R-:W-:-:S06]  /*0150*/  IMAD.WIDE R2, R13, 0x4, R2 ;  /* 0x000000040d027825 */ /* 0x004fcc00078e0202 */
[----:B------:R-:W2:Y:S01]  /*0160*/  LDG.E.EL.64 R2, desc[UR8][R2.64] ;  /* 0x0000000802027981 */ /* 0x000ea2000c2e1b00 */
[----:B------:R-:W-:Y:S01]  /*0170*/  SGXT.U32 R11, R11, 0x4 ;  /* 0x000000040b0b781a */ /* 0x000fe20000000000 */
[----:B-----5:R-:W-:Y:S01]  /*0180*/  IMAD.WIDE R14, R13, 0x4, R14 ;  /* 0x000000040d0e7825 */ /* 0x020fe200078e020e */
[----:B------:R-:W-:Y:S02]  /*0190*/  LOP3.LUT R10, R9, 0xfffff000, RZ, 0xc0, !PT ;  /* 0xfffff000090a7812 */ /* 0x000fe400078ec0ff */
[----:B------:R-:W-:Y:S01]  /*01a0*/  LOP3.LUT R8, R11, UR4, RZ, 0xfc, !PT ;  /* 0x000000040b087c12 */ /* 0x000fe2000f8efcff */
[----:B0-----:R-:W-:Y:S02]  /*01b0*/  IMAD.WIDE R16, R13, 0x4, R16 ;  /* 0x000000040d107825 */ /* 0x001fe400078e0210 */
[----:B------:R-:W3:Y:S01]  /*01c0*/  LDG.E.EL.64 R14, desc[UR8][R14.64] ;  /* 0x000000080e0e7981 */ /* 0x000ee2000c2e1b00 */
[C---:B------:R-:W-:Y:S01]  /*01d0*/  ISETP.GE.AND P0, PT, R8.reuse, 0x10, PT ;  /* 0x000000100800780c */ /* 0x040fe20003f06270 */
[----:B------:R-:W-:-:S04]  /*01e0*/  IMAD R9, R8, 0x100, R13 ;  /* 0x0000010008097824 */ /* 0x000fc800078e020d */
[----:B------:R-:W-:Y:S02]  /*01f0*/  IMAD.IADD R19, R9, 0x1, R10 ;  /* 0x0000000109137824 */ /* 0x000fe400078e020a */
[----:B------:R-:W0:Y:S02]  /*0200*/  LDC.64 R8, c[0x0][0x230] ;  /* 0x00008c00ff087b82 */ /* 0x000e240000000a00 */
[----:B-1----:R-:W-:Y:S01]  /*0210*/  IMAD.WIDE R18, R19, 0x4, R4 ;  /* 0x0000000413127825 */ /* 0x002fe200078e0204 */
[----:B------:R-:W-:-:S06]  /*0220*/  CS2R R4, SRZ ;  /* 0x0000000000047805 */ /* 0x000fcc000001ff00 */
[----:B------:R-:W3:Y:S01]  /*0230*/  @!P0 LDG.E.EL.64 R4, desc[UR8][R18.64] ;  /* 0x0000000812048981 */ /* 0x000ee2000c2e1b00 */
[----:B0-----:R-:W-:-:S03]  /*0240*/  IMAD.WIDE R12, R13, 0x4, R8 ;  /* 0x000000040d0c7825 */ /* 0x001fc600078e0208 */
[----:B------:R0:W4:Y:S04]  /*0250*/  LDG.E.EL.64 R8, desc[UR8][R16.64] ;  /* 0x0000000810087981 */ /* 0x000128000c2e1b00 */
[----:B------:R-:W4:Y:S01]  /*0260*/  LDG.E.EL.64 R12, desc[UR8][R12.64] ;  /* 0x000000080c0c7981 */ /* 0x000f22000c2e1b00 */
[----:B------:R-:W1:Y:S01]  /*0270*/  S2UR UR6, SR_CgaCtaId ;  /* 0x00000000000679c3 */ /* 0x000e620000008800 */
[----:B0-----:R-:W-:Y:S01]  /*0280*/  IMAD.MOV.U32 R17, RZ, RZ, 0x3e800000 ;  /* 0x3e800000ff117424 */ /* 0x001fe200078e00ff */
[----:B------:R-:W-:Y:S02]  /*0290*/  UMOV UR5, 0x400 ;  /* 0x0000040000057882 */ /* 0x000fe40000000000 */
[----:B-1----:R-:W-:Y:S01]  /*02a0*/  UPRMT UR5, UR6, 0x654, UR5 ;  /* 0x0000065406057896 */ /* 0x002fe20008000005 */
[----:B------:R-:W-:Y:S01]  /*02b0*/  LOP3.LUT R7, R7, UR4, RZ, 0xfc, !PT ;  /* 0x0000000407077c12 */ /* 0x000fe2000f8efcff */
[----:B--2---:R-:W-:Y:S01]  /*02c0*/  FADD R2, R2, 9.9999997473787516356e-06 ;  /* 0x3727c5ac02027421 */ /* 0x004fe20000000000 */
[----:B------:R-:W-:-:S03]  /*02d0*/  FADD R3, R3, 9.9999997473787516356e-06 ;  /* 0x3727c5ac03037421 */ /* 0x000fc60000000000 */
[----:B------:R-:W0:Y:S08]  /*02e0*/  MUFU.SQRT R10, R2 ;  /* 0x00000002000a7308 */ /* 0x000e300000002000 */
[----:B------:R-:W1:Y:S01]  /*02f0*/  MUFU.SQRT R20, R3 ;  /* 0x0000000300147308 */ /* 0x000e620000002000 */
[C---:B0-----:R-:W-:Y:S02]  /*0300*/  FSETP.GT.AND P0, PT, R10.reuse, 8.50705917302346158658e+37, PT ;  /* 0x7e8000000a00780b */ /* 0x041fe40003f04000 */
[----:B------:R-:W-:-:S02]  /*0310*/  FSETP.GEU.AND P2, PT, R10, 1.175494350822287508e-38, PT ;  /* 0x008000000a00780b */ /* 0x000fc40003f4e000 */
[C---:B-1----:R-:W-:Y:S02]  /*0320*/  FSETP.GT.AND P1, PT, R20.reuse, 8.50705917302346158658e+37, PT ;  /* 0x7e8000001400780b */ /* 0x042fe40003f24000 */
[----:B------:R-:W-:-:S07]  /*0330*/  FSETP.GEU.AND P3, PT, R20, 1.175494350822287508e-38, PT ;  /* 0x008000001400780b */ /* 0x000fce0003f6e000 */
[----:B------:R-:W-:-:S04]  /*0340*/  @P0 FMUL R10, R10, 0.25 ;  /* 0x3e8000000a0a0820 */ /* 0x000fc80000400000 */
[----:B------:R-:W-:Y:S01]  /*0350*/  @!P2 FMUL R10, R10, 16777216 ;  /* 0x4b8000000a0aa820 */ /* 0x000fe20000400000 */
[----:B------:R-:W-:-:S04]  /*0360*/  @P1 FMUL R20, R20, 0.25 ;  /* 0x3e80000014141820 */ /* 0x000fc80000400000 */
[----:B------:R-:W-:Y:S01]  /*0370*/  @!P3 FMUL R20, R20, 16777216 ;  /* 0x4b8000001414b820 */ /* 0x000fe20000400000 */
[----:B------:R-:W0:Y:S01]  /*0380*/  MUFU.RCP R10, R10 ;  /* 0x0000000a000a7308 */ /* 0x000e220000001000 */
[----:B------:R-:W-:-:S07]  /*0390*/  FSEL R3, R17, 1, P0 ;  /* 0x3f80000011037808 */ /* 0x000fce0000000000 */
[----:B------:R-:W1:Y:S01]  /*03a0*/  MUFU.RCP R20, R20 ;  /* 0x0000001400147308 */ /* 0x000e620000001000 */
[----:B------:R-:W-:Y:S01]  /*03b0*/  FSEL R17, R17, 1, P1 ;  /* 0x3f80000011117808 */ /* 0x000fe20000800000 */
[----:B------:R-:W-:Y:S01]  /*03c0*/  @!P2 FMUL R3, R3, 16777216 ;  /* 0x4b8000000303a820 */ /* 0x000fe20000400000 */
[----:B------:R-:W-:-:S03]  /*03d0*/  IMAD.SHL.U32 R2, R6, 0x20, RZ ;  /* 0x0000002006027824 */ /* 0x000fc600078e00ff */
[----:B------:R-:W-:Y:S01]  /*03e0*/  @!P3 FMUL R17, R17, 16777216 ;  /* 0x4b8000001111b820 */ /* 0x000fe20000400000 */
[----:B---3--:R-:W-:Y:S01]  /*03f0*/  FADD R4, -R14, R4 ;  /* 0x000000040e047221 */ /* 0x008fe20000000100 */
[----:B0-----:R-:W-:Y:S01]  /*0400*/  FMUL R3, R10, R3 ;  /* 0x000000030a037220 */ /* 0x001fe20000400000 */
[----:B------:R-:W-:Y:S01]  /*0410*/  FADD R5, -R15, R5 ;  /* 0x000000050f057221 */ /* 0x000fe20000000100 */
[----:B------:R-:W-:Y:S02]  /*0420*/  LOP3.LUT R2, R2, 0xe0, RZ, 0xc0, !PT ;  /* 0x000000e002027812 */ /* 0x000fe400078ec0ff */
[----:B------:R-:W-:Y:S01]  /*0430*/  FMUL R3, R4, R3 ;  /* 0x0000000304037220 */ /* 0x000fe20000400000 */
[----:B-1----:R-:W-:-:S03]  /*0440*/  FMUL R20, R20, R17 ;  /* 0x0000001114147220 */ /* 0x002fc60000400000 */
[----:B----4-:R-:W-:Y:S01]  /*0450*/  FFMA R3, R8, R3, R12 ;  /* 0x0000000308037223 */ /* 0x010fe2000000000c */
[----:B------:R-:W-:Y:S01]  /*0460*/  FMUL R20, R5, R20 ;  /* 0x0000001405147220 */ /* 0x000fe20000400000 */
[----:B------:R-:W-:-:S03]  /*0470*/  LOP3.LUT R14, R2, 0x10, RZ, 0xfc, !PT ;  /* 0x00000010020e7812 */ /* 0x000fc600078efcff */
[----:B------:R-:W-:Y:S01]  /*0480*/  FFMA R9, R9, R20, R13 ;  /* 0x0000001409097223 */ /* 0x000fe2000000000d */
[C---:B------:R-:W-:Y:S02]  /*0490*/  LOP3.LUT R10, R2.reuse, R11, RZ, 0xfc, !PT ;  /* 0x0000000b020a7212 */ /* 0x040fe400078efcff */
[----:B------:R-:W-:Y:S02]  /*04a0*/  LEA.HI R15, R2, UR5, RZ, 0x1e ;  /* 0x00000005020f7c11 */ /* 0x000fe4000f8ff0ff */
[----:B------:R-:W-:Y:S02]  /*04b0*/  LEA.HI R17, R14, UR5, RZ, 0x1e ;  /* 0x000000050e117c11 */ /* 0x000fe4000f8ff0ff */
[----:B------:R-:W-:Y:S02]  /*04c0*/  FSETP.GEU.AND P0, PT, R3, RZ, PT ;  /* 0x000000ff0300720b */ /* 0x000fe40003f0e000 */
[----:B------:R-:W-:Y:S01]  /*04d0*/  FSETP.GEU.AND P1, PT, R9, RZ, PT ;  /* 0x000000ff0900720b */ /* 0x000fe20003f2e000 */
[C---:B------:R-:W-:Y:S01]  /*04e0*/  IMAD R2, R10.reuse, 0x4, R15 ;  /* 0x000000040a027824 */ /* 0x040fe200078e020f */
[----:B------:R-:W-:Y:S01]  /*04f0*/  FSEL R3, R3, RZ, P0 ;  /* 0x000000ff03037208 */ /* 0x000fe20000000000 */
[----:B------:R-:W-:Y:S01]  /*0500*/  IMAD R10, R10, 0x4, R17 ;  /* 0x000000040a0a7824 */ /* 0x000fe200078e0211 */
[----:B------:R-:W-:-:S03]  /*0510*/  FSEL R9, R9, RZ, P1 ;  /* 0x000000ff09097208 */ /* 0x000fc60000800000 */
[----:B------:R0:W-:Y:S04]  /*0520*/  STS [R2], R3 ;  /* 0x0000000302007388 */ /* 0x0001e80000000800 */
[----:B------:R0:W-:Y:S01]  /*0530*/  STS [R10+0x40], R9 ;  /* 0x000040090a007388 */ /* 0x0001e20000000800 */
[----:B------:R-:W-:Y:S01]  /*0540*/  BAR.SYNC.DEFER_BLOCKING 0x0 ;  /* 0x0000000000007b1d */ /* 0x000fe20000010000 */
[----:B------:R-:W-:Y:S02]  /*0550*/  ISETP.GE.AND P2, PT, R7, 0x10, PT ;  /* 0x000000100700780c */ /* 0x000fe40003f46270 */
[----:B------:R-:W-:Y:S01]  /*0560*/  SHF.R.U32.HI R4, RZ, 0x1, R6 ;  /* 0x00000001ff047819 */ /* 0x000fe20000011606 */
[----:B------:R-:W-:-:S03]  /*0570*/  IMAD.SHL.U32 R6, R6, 0x8, RZ ;  /* 0x0000000806067824 */ /* 0x000fc600078e00ff */
[----:B------:R-:W-:Y:S02]  /*0580*/  LOP3.LUT R4, R4, 0x3c, RZ, 0xc0, !PT ;  /* 0x0000003c04047812 */ /* 0x000fe400078ec0ff */
[----:B------:R-:W-:-:S04]  /*0590*/  LOP3.LUT R5, R6, 0x3f8, RZ, 0xc0, !PT ;  /* 0x000003f806057812 */ /* 0x000fc800078ec0ff */
[----:B------:R-:W-:Y:S01]  /*05a0*/  IADD3 R4, R5, UR5, R4 ;  /* 0x0000000505047c10 */ /* 0x000fe2000fffe004 */
[----:B0-----:R-:W-:Y:S06]  /*05b0*/  @P2 EXIT ;  /* 0x000000000000294d */ /* 0x001fec0003800000 */
[----:B------:R-:W-:Y:S01]  /*05c0*/  LDS R8, [R4] ;  /* 0x0000000004087984 */ /* 0x000fe20000000800 */
[----:B------:R-:W0:Y:S01]  /*05d0*/  LDC.64 R2, c[0x0][0x238] ;  /* 0x00008e00ff027b82 */ /* 0x000e220000000a00 */
[----:B------:R-:W-:Y:S02]  /*05e0*/  LOP3.LUT R0, R0, R11, RZ, 0xfc, !PT ;  /* 0x0000000b00007212 */ /* 0x000fe400078efcff */
[----:B------:R-:W1:Y:S03]  /*05f0*/  LDS R9, [R4+0x4] ;  /* 0x0000040004097984 */ /* 0x000e660000000800 */
[----:B------:R-:W-:-:S04]  /*0600*/  IMAD R7, R0, 0x10, R7 ;  /* 0x0000001000077824 */ /* 0x000fc800078e0207 */
[----:B0-----:R-:W-:-:S05]  /*0610*/  IMAD.WIDE R2, R7, 0x4, R2 ;  /* 0x0000000407027825 */ /* 0x001fca00078e0202 */
[----:B-1----:R-:W-:Y:S01]  /*0620*/  STG.E.64 desc[UR8][R2.64], R8 ;  /* 0x0000000802007986 */ /* 0x002fe2000c101b08 */
[----:B------:R-:W-:Y:S05]  /*0630*/  EXIT ;  /* 0x000000000000794d */ /* 0x000fea0003800000 */
.L_x_0:
[----:B------:R-:W-:-:S00]  /*0640*/  BRA `(.L_x_0) ;  /* 0xfffffffc00fc7947 */ /* 0x000fc0000383ffff */
[----:B------:R-:W-:-:S00]  /*0650*/  NOP ;  /* 0x0000000000007918 */ /* 0x000fc00000000000 */
        /* <DEDUP_REMOVED lines=10> */
.L_x_1:


//--------------------- .nv.global.init           --------------------------
	.section	.nv.global.init,"aw",@progbits
.nv.global.init:
	.type		_$_str,@object
	.size		_$_str,(_$_str_$_2 - _$_str)
_$_str:
        /*0000*/ 	.byte	0x5f, 0x5f, 0x43, 0x55, 0x44, 0x41, 0x5f, 0x46, 0x54, 0x5a, 0x00
	.type		_$_str_$_2,@object
	.size		_$_str_$_2,(.L_1 - _$_str_$_2)
_$_str_$_2:
        /*000b*/ 	.byte	0x5f, 0x5f, 0x43, 0x55, 0x44, 0x41, 0x5f, 0x50, 0x52, 0x45, 0x43, 0x5f, 0x53, 0x51, 0x52, 0x54
        /*001b*/ 	.byte	0x00
.L_1:


//--------------------- .nv.shared.triton_poi_fused__native_batch_norm_legit_no_training_relu_26 --------------------------
	.section	.nv.shared.triton_poi_fused__native_batch_norm_legit_no_training_relu_26,"aw",@nobits
	.sectionflags	@""
	.align	16
	.zero		1024


//--------------------- .nv.constant0.triton_poi_fused__native_batch_norm_legit_no_training_relu_26 --------------------------
	.section	.nv.constant0.triton_poi_fused__native_batch_norm_legit_no_training_relu_26,"a",@progbits
	.sectionflags	@""
	.align	4
.nv.constant0.triton_poi_fused__native_batch_norm_legit_no_training_relu_26:
	.zero		584
